//
// Generated by NVIDIA NVVM Compiler
//
// Compiler Build ID: CL-36424714
// Cuda compilation tools, release 13.0, V13.0.88
// Based on NVVM 20.0.0
//

.version 9.0
.target sm_100
.address_size 64

	// .globl	_Z3addiPfS_

.visible .entry _Z3addiPfS_(
	.param .u32 _Z3addiPfS__param_0,
	.param .u64 .ptr .align 1 _Z3addiPfS__param_1,
	.param .u64 .ptr .align 1 _Z3addiPfS__param_2
)
{
	.reg .pred 	%p<7>;
	.reg .b32 	%r<31>;
	.reg .b32 	%f<16>;
	.reg .b64 	%rd<18>;

	ld.param.u32 	%r12, [_Z3addiPfS__param_0];
	ld.param.u64 	%rd3, [_Z3addiPfS__param_1];
	ld.param.u64 	%rd4, [_Z3addiPfS__param_2];
	cvta.to.global.u64 	%rd1, %rd3;
	cvta.to.global.u64 	%rd2, %rd4;
	mov.u32 	%r13, %ntid.x;
	mov.u32 	%r14, %nctaid.x;
	mul.lo.s32 	%r1, %r13, %r14;
	mov.u32 	%r15, %ctaid.x;
	mov.u32 	%r16, %tid.x;
	mad.lo.s32 	%r29, %r15, %r13, %r16;
	setp.ge.s32 	%p1, %r29, %r12;
	@%p1 bra 	$L__BB0_7;
	add.s32 	%r17, %r29, %r1;
	max.s32 	%r18, %r12, %r17;
	setp.lt.s32 	%p2, %r17, %r12;
	selp.u32 	%r19, 1, 0, %p2;
	add.s32 	%r20, %r17, %r19;
	sub.s32 	%r21, %r18, %r20;
	div.u32 	%r22, %r21, %r1;
	add.s32 	%r3, %r22, %r19;
	and.b32  	%r23, %r3, 3;
	setp.eq.s32 	%p3, %r23, 3;
	@%p3 bra 	$L__BB0_4;
	add.s32 	%r24, %r3, 1;
	and.b32  	%r25, %r24, 3;
	neg.s32 	%r27, %r25;
$L__BB0_3:
	.pragma "nounroll";
	mul.wide.s32 	%rd5, %r29, 4;
	add.s64 	%rd6, %rd1, %rd5;
	add.s64 	%rd7, %rd2, %rd5;
	ld.global.f32 	%f1, [%rd7];
	ld.global.f32 	%f2, [%rd6];
	add.f32 	%f3, %f1, %f2;
	st.global.f32 	[%rd7], %f3;
	add.s32 	%r29, %r29, %r1;
	add.s32 	%r27, %r27, 1;
	setp.ne.s32 	%p4, %r27, 0;
	@%p4 bra 	$L__BB0_3;
$L__BB0_4:
	setp.lt.u32 	%p5, %r3, 3;
	@%p5 bra 	$L__BB0_7;
	mul.wide.s32 	%rd11, %r1, 4;
	shl.b32 	%r26, %r1, 2;
$L__BB0_6:
	mul.wide.s32 	%rd8, %r29, 4;
	add.s64 	%rd9, %rd2, %rd8;
	add.s64 	%rd10, %rd1, %rd8;
	ld.global.f32 	%f4, [%rd9];
	ld.global.f32 	%f5, [%rd10];
	add.f32 	%f6, %f4, %f5;
	st.global.f32 	[%rd9], %f6;
	add.s64 	%rd12, %rd9, %rd11;
	add.s64 	%rd13, %rd10, %rd11;
	ld.global.f32 	%f7, [%rd12];
	ld.global.f32 	%f8, [%rd13];
	add.f32 	%f9, %f7, %f8;
	st.global.f32 	[%rd12], %f9;
	add.s64 	%rd14, %rd12, %rd11;
	add.s64 	%rd15, %rd13, %rd11;
	ld.global.f32 	%f10, [%rd14];
	ld.global.f32 	%f11, [%rd15];
	add.f32 	%f12, %f10, %f11;
	st.global.f32 	[%rd14], %f12;
	add.s64 	%rd16, %rd14, %rd11;
	add.s64 	%rd17, %rd15, %rd11;
	ld.global.f32 	%f13, [%rd16];
	ld.global.f32 	%f14, [%rd17];
	add.f32 	%f15, %f13, %f14;
	st.global.f32 	[%rd16], %f15;
	add.s32 	%r29, %r26, %r29;
	setp.lt.s32 	%p6, %r29, %r12;
	@%p6 bra 	$L__BB0_6;
$L__BB0_7:
	ret;

}


// ===== COMPILED SASS (sm_100) =====

	.target	sm_100

	.elftype	@"ET_EXEC"


//--------------------- .note.nv.tkinfo           --------------------------
	.section	.note.nv.tkinfo,"",@"SHT_NOTE"
	.sectionflags	@"SHF_NOTE_NV_TKINFO"
	.tkinfo
        /*0018*/ 	.word	0x00000002
        /*0030*/ 	.string	""
        /*0030*/ 	.string	"ptxas"
        /*0030*/ 	.string	"Cuda compilation tools, release 13.0, V13.0.88"
        /*0030*/ 	.string	"Build cuda_13.0.r13.0/compiler.36424714_0"
        /*0030*/ 	.string	"-arch sm_100 -m 64 "



//--------------------- .note.nv.cuinfo           --------------------------
	.section	.note.nv.cuinfo,"",@"SHT_NOTE"
	.sectionflags	@"SHF_NOTE_NV_CUINFO"
        /*0018*/ 	.short	0x0002
        /*001a*/ 	.short	0x0064
        /*001c*/ 	.short	0x0082
	.zero		2


//--------------------- .nv.info                  --------------------------
	.section	.nv.info,"",@"SHT_CUDA_INFO"
	.align	4


	//----- nvinfo : EIATTR_REGCOUNT
	.align		4
        /*0000*/ 	.byte	0x04, 0x2f
        /*0002*/ 	.short	(.L_1 - .L_0)
	.align		4
.L_0:
        /*0004*/ 	.word	index@(_Z3addiPfS_)
        /*0008*/ 	.word	0x00000018


	//----- nvinfo : EIATTR_FRAME_SIZE
	.align		4
.L_1:
        /*000c*/ 	.byte	0x04, 0x11
        /*000e*/ 	.short	(.L_3 - .L_2)
	.align		4
.L_2:
        /*0010*/ 	.word	index@(_Z3addiPfS_)
        /*0014*/ 	.word	0x00000000


	//----- nvinfo : EIATTR_MIN_STACK_SIZE
	.align		4
.L_3:
        /*0018*/ 	.byte	0x04, 0x12
        /*001a*/ 	.short	(.L_5 - .L_4)
	.align		4
.L_4:
        /*001c*/ 	.word	index@(_Z3addiPfS_)
        /*0020*/ 	.word	0x00000000
.L_5:


//--------------------- .nv.compat                --------------------------
	.section	.nv.compat,"",@"SHT_CUDA_COMPAT_INFO"
	.align	4
        /*0000*/ 	.byte	0x02, 0x09, 0x00, 0x00, 0x02, 0x02, 0x01, 0x00, 0x02, 0x05, 0x05, 0x00, 0x03, 0x07, 0x01, 0x01
        /*0010*/ 	.byte	0x02, 0x03, 0x00, 0x00, 0x02, 0x06, 0x01, 0x00, 0x04, 0x0b, 0x08, 0x00, 0x09, 0x00, 0x00, 0x00
        /*0020*/ 	.byte	0x00, 0x00, 0x00, 0x00


//--------------------- .nv.info._Z3addiPfS_      --------------------------
	.section	.nv.info._Z3addiPfS_,"",@"SHT_CUDA_INFO"
	.sectionflags	@""
	.align	4


	//----- nvinfo : EIATTR_CUDA_API_VERSION
	.align		4
        /*0000*/ 	.byte	0x04, 0x37
        /*0002*/ 	.short	(.L_7 - .L_6)
.L_6:
        /*0004*/ 	.word	0x00000082


	//----- nvinfo : EIATTR_KPARAM_INFO
	.align		4
.L_7:
        /*0008*/ 	.byte	0x04, 0x17
        /*000a*/ 	.short	(.L_9 - .L_8)
.L_8:
        /*000c*/ 	.word	0x00000000
        /*0010*/ 	.short	0x0002
        /*0012*/ 	.short	0x0010
        /*0014*/ 	.byte	0x00, 0xf5, 0x21, 0x00


	//----- nvinfo : EIATTR_KPARAM_INFO
	.align		4
.L_9:
        /*0018*/ 	.byte	0x04, 0x17
        /*001a*/ 	.short	(.L_11 - .L_10)
.L_10:
        /*001c*/ 	.word	0x00000000
        /*0020*/ 	.short	0x0001
        /*0022*/ 	.short	0x0008
        /*0024*/ 	.byte	0x00, 0xf5, 0x21, 0x00


	//----- nvinfo : EIATTR_KPARAM_INFO
	.align		4
.L_11:
        /*0028*/ 	.byte	0x04, 0x17
        /*002a*/ 	.short	(.L_13 - .L_12)
.L_12:
        /*002c*/ 	.word	0x00000000
        /*0030*/ 	.short	0x0000
        /*0032*/ 	.short	0x0000
        /*0034*/ 	.byte	0x00, 0xf0, 0x11, 0x00


	//----- nvinfo : EIATTR_SPARSE_MMA_MASK
	.align		4
.L_13:
        /*0038*/ 	.byte	0x03, 0x50
        /*003a*/ 	.short	0x0000


	//----- nvinfo : EIATTR_MAXREG_COUNT
	.align		4
        /*003c*/ 	.byte	0x03, 0x1b
        /*003e*/ 	.short	0x00ff


	//----- nvinfo : EIATTR_MERCURY_ISA_VERSION
	.align		4
        /*0040*/ 	.byte	0x03, 0x5f
        /*0042*/ 	.short	0x0101


	//----- nvinfo : EIATTR_VRC_CTA_INIT_COUNT
	.align		4
        /*0044*/ 	.byte	0x02, 0x4a
	.zero		1
	.zero		1


	//----- nvinfo : EIATTR_EXIT_INSTR_OFFSETS
	.align		4
        /*0048*/ 	.byte	0x04, 0x1c
        /*004a*/ 	.short	(.L_15 - .L_14)


	//   ....[0]....
.L_14:
        /*004c*/ 	.word	0x00000090


	//   ....[1]....
        /*0050*/ 	.word	0x00000380


	//   ....[2]....
        /*0054*/ 	.word	0x00000560


	//----- nvinfo : EIATTR_CRS_STACK_SIZE
	.align		4
.L_15:
        /*0058*/ 	.byte	0x04, 0x1e
        /*005a*/ 	.short	(.L_17 - .L_16)
.L_16:
        /*005c*/ 	.word	0x00000000


	//----- nvinfo : EIATTR_CBANK_PARAM_SIZE
	.align		4
.L_17:
        /*0060*/ 	.byte	0x03, 0x19
        /*0062*/ 	.short	0x0018


	//----- nvinfo : EIATTR_PARAM_CBANK
	.align		4
        /*0064*/ 	.byte	0x04, 0x0a
        /*0066*/ 	.short	(.L_19 - .L_18)
	.align		4
.L_18:
        /*0068*/ 	.word	index@(.nv.constant0._Z3addiPfS_)
        /*006c*/ 	.short	0x0380
        /*006e*/ 	.short	0x0018


	//----- nvinfo : EIATTR_SW_WAR
	.align		4
.L_19:
        /*0070*/ 	.byte	0x04, 0x36
        /*0072*/ 	.short	(.L_21 - .L_20)
.L_20:
        /*0074*/ 	.word	0x00000008
.L_21:


//--------------------- .nv.callgraph             --------------------------
	.section	.nv.callgraph,"",@"SHT_CUDA_CALLGRAPH"
	.align	4
	.sectionentsize	8
	.align		4
        /*0000*/ 	.word	0x00000000
	.align		4
        /*0004*/ 	.word	0xffffffff
	.align		4
        /*0008*/ 	.word	0x00000000
	.align		4
        /*000c*/ 	.word	0xfffffffe
	.align		4
        /*0010*/ 	.word	0x00000000
	.align		4
        /*0014*/ 	.word	0xfffffffd
	.align		4
        /*0018*/ 	.word	0x00000000
	.align		4
        /*001c*/ 	.word	0xfffffffc


//--------------------- .text._Z3addiPfS_         --------------------------
	.section	.text._Z3addiPfS_,"ax",@progbits
	.align	128
        .global         _Z3addiPfS_
        .type           _Z3addiPfS_,@function
        .size           _Z3addiPfS_,(.L_x_5 - _Z3addiPfS_)
        .other          _Z3addiPfS_,@"STO_CUDA_ENTRY STV_DEFAULT"
_Z3addiPfS_:
.text._Z3addiPfS_:
[----:B------:R-:W-:Y:S01]  /*0000*/  LDC R1, c[0x0][0x37c] ;  /* 0x0000df00ff017b82 */ /* 0x000fe20000000800 */
[----:B------:R-:W0:Y:S01]  /*0010*/  S2R R3, SR_CTAID.X ;  /* 0x0000000000037919 */ /* 0x000e220000002500 */
[----:B------:R-:W1:Y:S06]  /*0020*/  LDCU UR4, c[0x0][0x360] ;  /* 0x00006c00ff0477ac */ /* 0x000e6c0008000800 */
[----:B------:R-:W1:Y:S01]  /*0030*/  LDC R0, c[0x0][0x370] ;  /* 0x0000dc00ff007b82 */ /* 0x000e620000000800 */
[----:B------:R-:W0:Y:S01]  /*0040*/  S2R R2, SR_TID.X ;  /* 0x0000000000027919 */ /* 0x000e220000002100 */
[----:B------:R-:W2:Y:S01]  /*0050*/  LDCU UR6, c[0x0][0x380] ;  /* 0x00007000ff0677ac */ /* 0x000ea20008000800 */
[----:B-1----:R-:W-:-:S02]  /*0060*/  IMAD R0, R0, UR4, RZ ;  /* 0x0000000400007c24 */ /* 0x002fc4000f8e02ff */
[----:B0-----:R-:W-:-:S05]  /*0070*/  IMAD R3, R3, UR4, R2 ;  /* 0x0000000403037c24 */ /* 0x001fca000f8e0202 */
[----:B--2---:R-:W-:-:S13]  /*0080*/  ISETP.GE.AND P0, PT, R3, UR6, PT ;  /* 0x0000000603007c0c */ /* 0x004fda000bf06270 */
[----:B------:R-:W-:Y:S05]  /*0090*/  @P0 EXIT ;  /* 0x000000000000094d */ /* 0x000fea0003800000 */
[----:B------:R-:W0:Y:S01]  /*00a0*/  I2F.U32.RP R8, R0 ;  /* 0x0000000000087306 */ /* 0x000e220000209000 */
[C---:B------:R-:W-:Y:S01]  /*00b0*/  IMAD.IADD R2, R0.reuse, 0x1, R3 ;  /* 0x0000000100027824 */ /* 0x040fe200078e0203 */
[----:B------:R-:W-:Y:S01]  /*00c0*/  IADD3 R9, PT, PT, RZ, -R0, RZ ;  /* 0x80000000ff097210 */ /* 0x000fe20007ffe0ff */
[----:B------:R-:W1:Y:S01]  /*00d0*/  LDCU.64 UR4, c[0x0][0x358] ;  /* 0x00006b00ff0477ac */ /* 0x000e620008000a00 */
[----:B------:R-:W-:Y:S01]  /*00e0*/  ISETP.NE.U32.AND P2, PT, R0, RZ, PT ;  /* 0x000000ff0000720c */ /* 0x000fe20003f45070 */
[----:B------:R-:W-:Y:S01]  /*00f0*/  BSSY.RECONVERGENT B0, `(.L_x_0) ;  /* 0x0000028000007945 */ /* 0x000fe20003800200 */
[C---:B------:R-:W-:Y:S02]  /*0100*/  ISETP.GE.AND P0, PT, R2.reuse, UR6, PT ;  /* 0x0000000602007c0c */ /* 0x040fe4000bf06270 */
[----:B------:R-:W-:Y:S02]  /*0110*/  VIMNMX R7, PT, PT, R2, UR6, !PT ;  /* 0x0000000602077c48 */ /* 0x000fe4000ffe0100 */
[----:B------:R-:W-:-:S04]  /*0120*/  SEL R6, RZ, 0x1, P0 ;  /* 0x00000001ff067807 */ /* 0x000fc80000000000 */
[----:B------:R-:W-:Y:S01]  /*0130*/  IADD3 R7, PT, PT, R7, -R2, -R6 ;  /* 0x8000000207077210 */ /* 0x000fe20007ffe806 */
[----:B0-----:R-:W0:Y:S02]  /*0140*/  MUFU.RCP R8, R8 ;  /* 0x0000000800087308 */ /* 0x001e240000001000 */
[----:B0-----:R-:W-:-:S06]  /*0150*/  IADD3 R4, PT, PT, R8, 0xffffffe, RZ ;  /* 0x0ffffffe08047810 */ /* 0x001fcc0007ffe0ff */
[----:B------:R0:W2:Y:S02]  /*0160*/  F2I.FTZ.U32.TRUNC.NTZ R5, R4 ;  /* 0x0000000400057305 */ /* 0x0000a4000021f000 */
[----:B0-----:R-:W-:Y:S02]  /*0170*/  HFMA2 R4, -RZ, RZ, 0, 0 ;  /* 0x00000000ff047431 */ /* 0x001fe400000001ff */
[----:B--2---:R-:W-:-:S04]  /*0180*/  IMAD R9, R9, R5, RZ ;  /* 0x0000000509097224 */ /* 0x004fc800078e02ff */
[----:B------:R-:W-:-:S06]  /*0190*/  IMAD.HI.U32 R8, R5, R9, R4 ;  /* 0x0000000905087227 */ /* 0x000fcc00078e0004 */
[----:B------:R-:W-:-:S05]  /*01a0*/  IMAD.HI.U32 R5, R8, R7, RZ ;  /* 0x0000000708057227 */ /* 0x000fca00078e00ff */
[----:B------:R-:W-:-:S05]  /*01b0*/  IADD3 R2, PT, PT, -R5, RZ, RZ ;  /* 0x000000ff05027210 */ /* 0x000fca0007ffe1ff */
[----:B------:R-:W-:-:S05]  /*01c0*/  IMAD R7, R0, R2, R7 ;  /* 0x0000000200077224 */ /* 0x000fca00078e0207 */
[----:B------:R-:W-:-:S13]  /*01d0*/  ISETP.GE.U32.AND P0, PT, R7, R0, PT ;  /* 0x000000000700720c */ /* 0x000fda0003f06070 */
[----:B------:R-:W-:Y:S01]  /*01e0*/  @P0 IMAD.IADD R7, R7, 0x1, -R0 ;  /* 0x0000000107070824 */ /* 0x000fe200078e0a00 */
[----:B------:R-:W-:-:S04]  /*01f0*/  @P0 IADD3 R5, PT, PT, R5, 0x1, RZ ;  /* 0x0000000105050810 */ /* 0x000fc80007ffe0ff */
[----:B------:R-:W-:-:S13]  /*0200*/  ISETP.GE.U32.AND P1, PT, R7, R0, PT ;  /* 0x000000000700720c */ /* 0x000fda0003f26070 */
[----:B------:R-:W-:Y:S02]  /*0210*/  @P1 IADD3 R5, PT, PT, R5, 0x1, RZ ;  /* 0x0000000105051810 */ /* 0x000fe40007ffe0ff */
[----:B------:R-:W-:-:S05]  /*0220*/  @!P2 LOP3.LUT R5, RZ, R0, RZ, 0x33, !PT ;  /* 0x00000000ff05a212 */ /* 0x000fca00078e33ff */
[----:B------:R-:W-:-:S05]  /*0230*/  IMAD.IADD R2, R6, 0x1, R5 ;  /* 0x0000000106027824 */ /* 0x000fca00078e0205 */
[C---:B------:R-:W-:Y:S02]  /*0240*/  LOP3.LUT R4, R2.reuse, 0x3, RZ, 0xc0, !PT ;  /* 0x0000000302047812 */ /* 0x040fe400078ec0ff */
[----:B------:R-:W-:Y:S02]  /*0250*/  ISETP.GE.U32.AND P1, PT, R2, 0x3, PT ;  /* 0x000000030200780c */ /* 0x000fe40003f26070 */
[----:B------:R-:W-:-:S13]  /*0260*/  ISETP.NE.AND P0, PT, R4, 0x3, PT ;  /* 0x000000030400780c */ /* 0x000fda0003f05270 */
[----:B-1----:R-:W-:Y:S05]  /*0270*/  @!P0 BRA `(.L_x_1) ;  /* 0x00000000003c8947 */ /* 0x002fea0003800000 */
[----:B------:R-:W0:Y:S01]  /*0280*/  LDC.64 R8, c[0x0][0x388] ;  /* 0x0000e200ff087b82 */ /* 0x000e220000000a00 */
[----:B------:R-:W-:-:S04]  /*0290*/  IADD3 R2, PT, PT, R2, 0x1, RZ ;  /* 0x0000000102027810 */ /* 0x000fc80007ffe0ff */
[----:B------:R-:W-:-:S03]  /*02a0*/  LOP3.LUT R2, R2, 0x3, RZ, 0xc0, !PT ;  /* 0x0000000302027812 */ /* 0x000fc600078ec0ff */
[----:B------:R-:W1:Y:S01]  /*02b0*/  LDC.64 R10, c[0x0][0x390] ;  /* 0x0000e400ff0a7b82 */ /* 0x000e620000000a00 */
[----:B------:R-:W-:-:S07]  /*02c0*/  IADD3 R2, PT, PT, -R2, RZ, RZ ;  /* 0x000000ff02027210 */ /* 0x000fce0007ffe1ff */
.L_x_2:
[----:B0-----:R-:W-:-:S04]  /*02d0*/  IMAD.WIDE R4, R3, 0x4, R8 ;  /* 0x0000000403047825 */ /* 0x001fc800078e0208 */
[----:B-12---:R-:W-:Y:S02]  /*02e0*/  IMAD.WIDE R6, R3, 0x4, R10 ;  /* 0x0000000403067825 */ /* 0x006fe400078e020a */
[----:B------:R-:W2:Y:S04]  /*02f0*/  LDG.E R5, desc[UR4][R4.64] ;  /* 0x0000000404057981 */ /* 0x000ea8000c1e1900 */
[----:B------:R-:W2:Y:S01]  /*0300*/  LDG.E R12, desc[UR4][R6.64] ;  /* 0x00000004060c7981 */ /* 0x000ea2000c1e1900 */
[----:B------:R-:W-:Y:S01]  /*0310*/  VIADD R2, R2, 0x1 ;  /* 0x0000000102027836 */ /* 0x000fe20000000000 */
[----:B------:R-:W-:-:S04]  /*0320*/  IADD3 R3, PT, PT, R0, R3, RZ ;  /* 0x0000000300037210 */ /* 0x000fc80007ffe0ff */
[----:B------:R-:W-:Y:S01]  /*0330*/  ISETP.NE.AND P0, PT, R2, RZ, PT ;  /* 0x000000ff0200720c */ /* 0x000fe20003f05270 */
[----:B--2---:R-:W-:-:S05]  /*0340*/  FADD R13, R12, R5 ;  /* 0x000000050c0d7221 */ /* 0x004fca0000000000 */
[----:B------:R2:W-:Y:S07]  /*0350*/  STG.E desc[UR4][R6.64], R13 ;  /* 0x0000000d06007986 */ /* 0x0005ee000c101904 */
[----:B------:R-:W-:Y:S05]  /*0360*/  @P0 BRA `(.L_x_2) ;  /* 0xfffffffc00d80947 */ /* 0x000fea000383ffff */
.L_x_1:
[----:B------:R-:W-:Y:S05]  /*0370*/  BSYNC.RECONVERGENT B0 ;  /* 0x0000000000007941 */ /* 0x000fea0003800200 */
.L_x_0:
[----:B------:R-:W-:Y:S05]  /*0380*/  @!P1 EXIT ;  /* 0x000000000000994d */ /* 0x000fea0003800000 */
.L_x_3:
[----:B-1----:R-:W0:Y:S08]  /*0390*/  LDC.64 R4, c[0x0][0x390] ;  /* 0x0000e400ff047b82 */ /* 0x002e300000000a00 */
[----:B--2---:R-:W1:Y:S01]  /*03a0*/  LDC.64 R6, c[0x0][0x388] ;  /* 0x0000e200ff067b82 */ /* 0x004e620000000a00 */
[----:B0-----:R-:W-:-:S05]  /*03b0*/  IMAD.WIDE R12, R3, 0x4, R4 ;  /* 0x00000004030c7825 */ /* 0x001fca00078e0204 */
[----:B------:R-:W2:Y:S01]  /*03c0*/  LDG.E R2, desc[UR4][R12.64] ;  /* 0x000000040c027981 */ /* 0x000ea2000c1e1900 */
[----:B-1----:R-:W-:-:S05]  /*03d0*/  IMAD.WIDE R14, R3, 0x4, R6 ;  /* 0x00000004030e7825 */ /* 0x002fca00078e0206 */
[----:B------:R-:W2:Y:S01]  /*03e0*/  LDG.E R5, desc[UR4][R14.64] ;  /* 0x000000040e057981 */ /* 0x000ea2000c1e1900 */
[----:B------:R-:W-:-:S04]  /*03f0*/  IMAD.WIDE R6, R0, 0x4, R14 ;  /* 0x0000000400067825 */ /* 0x000fc800078e020e */
[----:B--2---:R-:W-:Y:S01]  /*0400*/  FADD R17, R2, R5 ;  /* 0x0000000502117221 */ /* 0x004fe20000000000 */
[----:B------:R-:W-:-:S04]  /*0410*/  IMAD.WIDE R4, R0, 0x4, R12 ;  /* 0x0000000400047825 */ /* 0x000fc800078e020c */
[----:B------:R0:W-:Y:S04]  /*0420*/  STG.E desc[UR4][R12.64], R17 ;  /* 0x000000110c007986 */ /* 0x0001e8000c101904 */
[----:B------:R-:W2:Y:S04]  /*0430*/  LDG.E R2, desc[UR4][R4.64] ;  /* 0x0000000404027981 */ /* 0x000ea8000c1e1900 */
[----:B------:R-:W2:Y:S01]  /*0440*/  LDG.E R9, desc[UR4][R6.64] ;  /* 0x0000000406097981 */ /* 0x000ea2000c1e1900 */
[----:B------:R-:W-:-:S04]  /*0450*/  IMAD.WIDE R10, R0, 0x4, R6 ;  /* 0x00000004000a7825 */ /* 0x000fc800078e0206 */
[----:B--2---:R-:W-:Y:S01]  /*0460*/  FADD R19, R2, R9 ;  /* 0x0000000902137221 */ /* 0x004fe20000000000 */
[----:B------:R-:W-:-:S04]  /*0470*/  IMAD.WIDE R8, R0, 0x4, R4 ;  /* 0x0000000400087825 */ /* 0x000fc800078e0204 */
[----:B------:R1:W-:Y:S04]  /*0480*/  STG.E desc[UR4][R4.64], R19 ;  /* 0x0000001304007986 */ /* 0x0003e8000c101904 */
[----:B------:R-:W2:Y:S04]  /*0490*/  LDG.E R2, desc[UR4][R8.64] ;  /* 0x0000000408027981 */ /* 0x000ea8000c1e1900 */
[----:B------:R-:W2:Y:S01]  /*04a0*/  LDG.E R15, desc[UR4][R10.64] ;  /* 0x000000040a0f7981 */ /* 0x000ea2000c1e1900 */
[----:B0-----:R-:W-:-:S04]  /*04b0*/  IMAD.WIDE R12, R0, 0x4, R8 ;  /* 0x00000004000c7825 */ /* 0x001fc800078e0208 */
[----:B--2---:R-:W-:Y:S01]  /*04c0*/  FADD R21, R2, R15 ;  /* 0x0000000f02157221 */ /* 0x004fe20000000000 */
[----:B------:R-:W-:-:S04]  /*04d0*/  IMAD.WIDE R14, R0, 0x4, R10 ;  /* 0x00000004000e7825 */ /* 0x000fc800078e020a */
[----:B------:R1:W-:Y:S04]  /*04e0*/  STG.E desc[UR4][R8.64], R21 ;  /* 0x0000001508007986 */ /* 0x0003e8000c101904 */
[----:B------:R-:W2:Y:S04]  /*04f0*/  LDG.E R15, desc[UR4][R14.64] ;  /* 0x000000040e0f7981 */ /* 0x000ea8000c1e1900 */
[----:B------:R-:W2:Y:S01]  /*0500*/  LDG.E R2, desc[UR4][R12.64] ;  /* 0x000000040c027981 */ /* 0x000ea2000c1e1900 */
[----:B------:R-:W-:-:S04]  /*0510*/  LEA R3, R0, R3, 0x2 ;  /* 0x0000000300037211 */ /* 0x000fc800078e10ff */
[----:B------:R-:W-:Y:S01]  /*0520*/  ISETP.GE.AND P0, PT, R3, UR6, PT ;  /* 0x0000000603007c0c */ /* 0x000fe2000bf06270 */
[----:B--2---:R-:W-:-:S05]  /*0530*/  FADD R7, R2, R15 ;  /* 0x0000000f02077221 */ /* 0x004fca0000000000 */
[----:B------:R1:W-:Y:S07]  /*0540*/  STG.E desc[UR4][R12.64], R7 ;  /* 0x000000070c007986 */ /* 0x0003ee000c101904 */
[----:B------:R-:W-:Y:S05]  /*0550*/  @!P0 BRA `(.L_x_3) ;  /* 0xfffffffc008c8947 */ /* 0x000fea000383ffff */
[----:B------:R-:W-:Y:S05]  /*0560*/  EXIT ;  /* 0x000000000000794d */ /* 0x000fea0003800000 */
.L_x_4:
[----:B------:R-:W-:-:S00]  /*0570*/  BRA `(.L_x_4) ;  /* 0xfffffffc00fc7947 */ /* 0x000fc0000383ffff */
[----:B------:R-:W-:-:S00]  /*0580*/  NOP ;  /* 0x0000000000007918 */ /* 0x000fc00000000000 */
[----:B------:R-:W-:-:S00]  /*0590*/  NOP ;  /* 0x0000000000007918 */ /* 0x000fc00000000000 */
[----:B------:R-:W-:-:S00]  /*05a0*/  NOP ;  /* 0x0000000000007918 */ /* 0x000fc00000000000 */
[----:B------:R-:W-:-:S00]  /*05b0*/  NOP ;  /* 0x0000000000007918 */ /* 0x000fc00000000000 */
[----:B------:R-:W-:-:S00]  /*05c0*/  NOP ;  /* 0x0000000000007918 */ /* 0x000fc00000000000 */
[----:B------:R-:W-:-:S00]  /*05d0*/  NOP ;  /* 0x0000000000007918 */ /* 0x000fc00000000000 */
[----:B------:R-:W-:-:S00]  /*05e0*/  NOP ;  /* 0x0000000000007918 */ /* 0x000fc00000000000 */
[----:B------:R-:W-:-:S00]  /*05f0*/  NOP ;  /* 0x0000000000007918 */ /* 0x000fc00000000000 */
.L_x_5:


//--------------------- .nv.shared.reserved.0     --------------------------
	.section	.nv.shared.reserved.0,"aw",@nobits
	.weak		__nv_reservedSMEM_offset_0_alias
	.size		__nv_reservedSMEM_offset_0_alias, 0, 64
	.other		__nv_reservedSMEM_offset_0_alias,@"STO_CUDA_RESERVED_SHARED STV_DEFAULT"
__nv_reservedSMEM_offset_0_alias:
	.zero		0
	.zero		64


//--------------------- .nv.constant0._Z3addiPfS_ --------------------------
	.section	.nv.constant0._Z3addiPfS_,"a",@progbits
	.sectionflags	@""
	.align	4
.nv.constant0._Z3addiPfS_:
	.zero		920


//--------------------- SYMBOLS --------------------------

	.type		.nv.reservedSmem.offset0,@object
	.size		.nv.reservedSmem.offset0,0x4
